//
// Generated by NVIDIA NVVM Compiler
//
// Compiler Build ID: CL-36424714
// Cuda compilation tools, release 13.0, V13.0.88
// Based on NVVM 20.0.0
//

.version 9.0
.target sm_100
.address_size 64

	// .globl	_Z5hellov
.extern .func  (.param .b32 func_retval0) vprintf
(
	.param .b64 vprintf_param_0,
	.param .b64 vprintf_param_1
)
;
.global .align 1 .b8 $str[16] = {72, 101, 108, 108, 111, 32, 67, 85, 68, 65, 32, 37, 100, 33, 10};

.visible .entry _Z5hellov()
{
	.local .align 8 .b8 	__local_depot0[8];
	.reg .b64 	%SP;
	.reg .b64 	%SPL;
	.reg .b32 	%r<4>;
	.reg .b64 	%rd<5>;

	mov.u64 	%SPL, __local_depot0;
	cvta.local.u64 	%SP, %SPL;
	add.u64 	%rd1, %SP, 0;
	add.u64 	%rd2, %SPL, 0;
	mov.u32 	%r1, %tid.x;
	st.local.u32 	[%rd2], %r1;
	mov.u64 	%rd3, $str;
	cvta.global.u64 	%rd4, %rd3;
	{ // callseq 0, 0
	.param .b64 param0;
	st.param.b64 	[param0], %rd4;
	.param .b64 param1;
	st.param.b64 	[param1], %rd1;
	.param .b32 retval0;
	call.uni (retval0), 
	vprintf, 
	(
	param0, 
	param1
	);
	ld.param.b32 	%r2, [retval0];
	} // callseq 0
	ret;

}


// ===== COMPILED SASS (sm_100) =====

	.target	sm_100

	.elftype	@"ET_EXEC"


//--------------------- .note.nv.tkinfo           --------------------------
	.section	.note.nv.tkinfo,"",@"SHT_NOTE"
	.sectionflags	@"SHF_NOTE_NV_TKINFO"
	.tkinfo
        /*0018*/ 	.word	0x00000002
        /*0030*/ 	.string	""
        /*0030*/ 	.string	"ptxas"
        /*0030*/ 	.string	"Cuda compilation tools, release 13.0, V13.0.88"
        /*0030*/ 	.string	"Build cuda_13.0.r13.0/compiler.36424714_0"
        /*0030*/ 	.string	"-arch sm_100 -m 64 "



//--------------------- .note.nv.cuinfo           --------------------------
	.section	.note.nv.cuinfo,"",@"SHT_NOTE"
	.sectionflags	@"SHF_NOTE_NV_CUINFO"
        /*0018*/ 	.short	0x0002
        /*001a*/ 	.short	0x0064
        /*001c*/ 	.short	0x0082
	.zero		2


//--------------------- .nv.info                  --------------------------
	.section	.nv.info,"",@"SHT_CUDA_INFO"
	.align	4


	//----- nvinfo : EIATTR_REGCOUNT
	.align		4
        /*0000*/ 	.byte	0x04, 0x2f
        /*0002*/ 	.short	(.L_2 - .L_1)
	.align		4
.L_1:
        /*0004*/ 	.word	index@(_Z5hellov)
        /*0008*/ 	.word	0x00000018


	//----- nvinfo : EIATTR_FRAME_SIZE
	.align		4
.L_2:
        /*000c*/ 	.byte	0x04, 0x11
        /*000e*/ 	.short	(.L_4 - .L_3)
	.align		4
.L_3:
        /*0010*/ 	.word	index@(_Z5hellov)
        /*0014*/ 	.word	0x00000008


	//----- nvinfo : EIATTR_MIN_STACK_SIZE
	.align		4
.L_4:
        /*0018*/ 	.byte	0x04, 0x12
        /*001a*/ 	.short	(.L_6 - .L_5)
	.align		4
.L_5:
        /*001c*/ 	.word	index@(_Z5hellov)
        /*0020*/ 	.word	0x00000008
.L_6:


//--------------------- .nv.compat                --------------------------
	.section	.nv.compat,"",@"SHT_CUDA_COMPAT_INFO"
	.align	4
        /*0000*/ 	.byte	0x02, 0x09, 0x00, 0x00, 0x02, 0x02, 0x01, 0x00, 0x02, 0x05, 0x05, 0x00, 0x03, 0x07, 0x01, 0x01
        /*0010*/ 	.byte	0x02, 0x03, 0x00, 0x00, 0x02, 0x06, 0x01, 0x00, 0x04, 0x0b, 0x08, 0x00, 0x09, 0x00, 0x00, 0x00
        /*0020*/ 	.byte	0x00, 0x00, 0x00, 0x00


//--------------------- .nv.info._Z5hellov        --------------------------
	.section	.nv.info._Z5hellov,"",@"SHT_CUDA_INFO"
	.sectionflags	@""
	.align	4


	//----- nvinfo : EIATTR_CUDA_API_VERSION
	.align		4
        /*0000*/ 	.byte	0x04, 0x37
        /*0002*/ 	.short	(.L_8 - .L_7)
.L_7:
        /*0004*/ 	.word	0x00000082


	//----- nvinfo : EIATTR_SPARSE_MMA_MASK
	.align		4
.L_8:
        /*0008*/ 	.byte	0x03, 0x50
        /*000a*/ 	.short	0x0000


	//----- nvinfo : EIATTR_MAXREG_COUNT
	.align		4
        /*000c*/ 	.byte	0x03, 0x1b
        /*000e*/ 	.short	0x00ff


	//----- nvinfo : EIATTR_EXTERNS
	.align		4
        /*0010*/ 	.byte	0x04, 0x0f
        /*0012*/ 	.short	(.L_10 - .L_9)


	//   ....[0]....
	.align		4
.L_9:
        /*0014*/ 	.word	index@(vprintf)


	//----- nvinfo : EIATTR_MERCURY_ISA_VERSION
	.align		4
.L_10:
        /*0018*/ 	.byte	0x03, 0x5f
        /*001a*/ 	.short	0x0101


	//----- nvinfo : EIATTR_VRC_CTA_INIT_COUNT
	.align		4
        /*001c*/ 	.byte	0x02, 0x4a
	.zero		1
	.zero		1


	//----- nvinfo : EIATTR_SYSCALL_OFFSETS
	.align		4
        /*0020*/ 	.byte	0x04, 0x46
        /*0022*/ 	.short	(.L_12 - .L_11)


	//   ....[0]....
.L_11:
        /*0024*/ 	.word	0x000000e0


	//----- nvinfo : EIATTR_EXIT_INSTR_OFFSETS
	.align		4
.L_12:
        /*0028*/ 	.byte	0x04, 0x1c
        /*002a*/ 	.short	(.L_14 - .L_13)


	//   ....[0]....
.L_13:
        /*002c*/ 	.word	0x000000f0


	//----- nvinfo : EIATTR_SW_WAR
	.align		4
.L_14:
        /*0030*/ 	.byte	0x04, 0x36
        /*0032*/ 	.short	(.L_16 - .L_15)
.L_15:
        /*0034*/ 	.word	0x00000008
.L_16:


//--------------------- .nv.callgraph             --------------------------
	.section	.nv.callgraph,"",@"SHT_CUDA_CALLGRAPH"
	.align	4
	.sectionentsize	8
	.align		4
        /*0000*/ 	.word	0x00000000
	.align		4
        /*0004*/ 	.word	0xffffffff
	.align		4
        /*0008*/ 	.word	index@(_Z5hellov)
	.align		4
        /*000c*/ 	.word	index@(vprintf)
	.align		4
        /*0010*/ 	.word	0x00000000
	.align		4
        /*0014*/ 	.word	0xfffffffe
	.align		4
        /*0018*/ 	.word	0x00000000
	.align		4
        /*001c*/ 	.word	0xfffffffd
	.align		4
        /*0020*/ 	.word	0x00000000
	.align		4
        /*0024*/ 	.word	0xfffffffc


//--------------------- .nv.constant4             --------------------------
	.section	.nv.constant4,"a",@progbits
	.align	8
	.align		8
.nv.constant4:
        /*0000*/ 	.dword	vprintf
	.align		8
        /*0008*/ 	.dword	$str


//--------------------- .text._Z5hellov           --------------------------
	.section	.text._Z5hellov,"ax",@progbits
	.align	128
        .global         _Z5hellov
        .type           _Z5hellov,@function
        .size           _Z5hellov,(.L_x_2 - _Z5hellov)
        .other          _Z5hellov,@"STO_CUDA_ENTRY STV_DEFAULT"
_Z5hellov:
.text._Z5hellov:
[----:B------:R-:W0:Y:S01]  /*0000*/  LDC R1, c[0x0][0x37c] ;  /* 0x0000df00ff017b82 */ /* 0x000e220000000800 */
[----:B------:R-:W1:Y:S01]  /*0010*/  S2R R8, SR_TID.X ;  /* 0x0000000000087919 */ /* 0x000e620000002100 */
[----:B0-----:R-:W-:Y:S01]  /*0020*/  VIADD R1, R1, 0xfffffff8 ;  /* 0xfffffff801017836 */ /* 0x001fe20000000000 */
[----:B------:R-:W-:Y:S01]  /*0030*/  MOV R0, 0x0 ;  /* 0x0000000000007802 */ /* 0x000fe20000000f00 */
[----:B------:R-:W0:Y:S04]  /*0040*/  LDCU UR4, c[0x0][0x2f8] ;  /* 0x00005f00ff0477ac */ /* 0x000e280008000800 */
[----:B------:R2:W3:Y:S01]  /*0050*/  LDC.64 R2, c[0x4][R0] ;  /* 0x0100000000027b82 */ /* 0x0004e20000000a00 */
[----:B------:R-:W4:Y:S01]  /*0060*/  LDCU.64 UR6, c[0x4][0x8] ;  /* 0x01000100ff0677ac */ /* 0x000f220008000a00 */
[----:B------:R-:W5:Y:S01]  /*0070*/  LDCU UR5, c[0x0][0x2fc] ;  /* 0x00005f80ff0577ac */ /* 0x000f620008000800 */
[----:B0-----:R-:W-:Y:S01]  /*0080*/  IADD3 R6, P0, PT, R1, UR4, RZ ;  /* 0x0000000401067c10 */ /* 0x001fe2000ff1e0ff */
[----:B----4-:R-:W-:Y:S01]  /*0090*/  IMAD.U32 R4, RZ, RZ, UR6 ;  /* 0x00000006ff047e24 */ /* 0x010fe2000f8e00ff */
[----:B------:R-:W-:-:S03]  /*00a0*/  MOV R5, UR7 ;  /* 0x0000000700057c02 */ /* 0x000fc60008000f00 */
[----:B-----5:R-:W-:Y:S01]  /*00b0*/  IMAD.X R7, RZ, RZ, UR5, P0 ;  /* 0x00000005ff077e24 */ /* 0x020fe200080e06ff */
[----:B-1----:R2:W-:Y:S07]  /*00c0*/  STL [R1], R8 ;  /* 0x0000000801007387 */ /* 0x0025ee0000100800 */
[----:B------:R-:W-:-:S07]  /*00d0*/  LEPC R20, `(.L_x_0) ;  /* 0x000000001014794e */ /* 0x000fce0000000000 */
[----:B--23--:R-:W-:Y:S05]  /*00e0*/  CALL.ABS.NOINC R2 ;  /* 0x0000000002007343 */ /* 0x00cfea0003c00000 */
.L_x_0:
[----:B------:R-:W-:Y:S05]  /*00f0*/  EXIT ;  /* 0x000000000000794d */ /* 0x000fea0003800000 */
.L_x_1:
[----:B------:R-:W-:-:S00]  /*0100*/  BRA `(.L_x_1) ;  /* 0xfffffffc00fc7947 */ /* 0x000fc0000383ffff */
[----:B------:R-:W-:-:S00]  /*0110*/  NOP ;  /* 0x0000000000007918 */ /* 0x000fc00000000000 */
        /* <DEDUP_REMOVED lines=14> */
.L_x_2:


//--------------------- .nv.global.init           --------------------------
	.section	.nv.global.init,"aw",@progbits
.nv.global.init:
	.type		$str,@object
	.size		$str,(.L_0 - $str)
$str:
        /*0000*/ 	.byte	0x48, 0x65, 0x6c, 0x6c, 0x6f, 0x20, 0x43, 0x55, 0x44, 0x41, 0x20, 0x25, 0x64, 0x21, 0x0a, 0x00
.L_0:


//--------------------- .nv.shared.reserved.0     --------------------------
	.section	.nv.shared.reserved.0,"aw",@nobits
	.weak		__nv_reservedSMEM_offset_0_alias
	.size		__nv_reservedSMEM_offset_0_alias, 0, 64
	.other		__nv_reservedSMEM_offset_0_alias,@"STO_CUDA_RESERVED_SHARED STV_DEFAULT"
__nv_reservedSMEM_offset_0_alias:
	.zero		0
	.zero		64


//--------------------- .nv.constant0._Z5hellov   --------------------------
	.section	.nv.constant0._Z5hellov,"a",@progbits
	.sectionflags	@""
	.align	4
.nv.constant0._Z5hellov:
	.zero		896


//--------------------- SYMBOLS --------------------------

	.type		.nv.reservedSmem.offset0,@object
	.size		.nv.reservedSmem.offset0,0x4
	.type		vprintf,@function
